.version 6.5
.target sm_30
.address_size 64

.visible .entry mul_wide(
	.param .u64 input,
	.param .u64 output
)
{
	.reg .u64 	    in_addr;
    .reg .u64 	    out_addr;
    .reg .s32 	    inp1;
    .reg .s32 	    inp2;
    .reg .s64 	    result;

	ld.param.u64 	in_addr, [input];
    ld.param.u64 	out_addr, [output];

    ld.global.s32          inp1, [in_addr];
    ld.global.s32          inp2, [in_addr+4];
	mul.wide.s32    result, inp1, inp2;
    st.u64          [out_addr], result;
	ret;
}


// ===== COMPILED SASS (sm_100) =====

	.target	sm_100

	.elftype	@"ET_EXEC"


//--------------------- .note.nv.tkinfo           --------------------------
	.section	.note.nv.tkinfo,"",@"SHT_NOTE"
	.sectionflags	@"SHF_NOTE_NV_TKINFO"
	.tkinfo
        /*0018*/ 	.word	0x00000002
        /*0030*/ 	.string	""
        /*0030*/ 	.string	"ptxas"
        /*0030*/ 	.string	"Cuda compilation tools, release 13.0, V13.0.88"
        /*0030*/ 	.string	"Build cuda_13.0.r13.0/compiler.36424714_0"
        /*0030*/ 	.string	"-arch sm_100 "



//--------------------- .note.nv.cuinfo           --------------------------
	.section	.note.nv.cuinfo,"",@"SHT_NOTE"
	.sectionflags	@"SHF_NOTE_NV_CUINFO"
        /*0018*/ 	.short	0x0002
        /*001a*/ 	.short	0x001e
        /*001c*/ 	.short	0x0082
	.zero		2


//--------------------- .nv.info                  --------------------------
	.section	.nv.info,"",@"SHT_CUDA_INFO"
	.align	4


	//----- nvinfo : EIATTR_REGCOUNT
	.align		4
        /*0000*/ 	.byte	0x04, 0x2f
        /*0002*/ 	.short	(.L_1 - .L_0)
	.align		4
.L_0:
        /*0004*/ 	.word	index@(mul_wide)
        /*0008*/ 	.word	0x0000000a


	//----- nvinfo : EIATTR_FRAME_SIZE
	.align		4
.L_1:
        /*000c*/ 	.byte	0x04, 0x11
        /*000e*/ 	.short	(.L_3 - .L_2)
	.align		4
.L_2:
        /*0010*/ 	.word	index@(mul_wide)
        /*0014*/ 	.word	0x00000000


	//----- nvinfo : EIATTR_MIN_STACK_SIZE
	.align		4
.L_3:
        /*0018*/ 	.byte	0x04, 0x12
        /*001a*/ 	.short	(.L_5 - .L_4)
	.align		4
.L_4:
        /*001c*/ 	.word	index@(mul_wide)
        /*0020*/ 	.word	0x00000000
.L_5:


//--------------------- .nv.compat                --------------------------
	.section	.nv.compat,"",@"SHT_CUDA_COMPAT_INFO"
	.align	4
        /*0000*/ 	.byte	0x02, 0x09, 0x00, 0x00, 0x02, 0x02, 0x01, 0x00, 0x02, 0x05, 0x05, 0x00, 0x03, 0x07, 0x01, 0x01
        /*0010*/ 	.byte	0x02, 0x03, 0x00, 0x00, 0x02, 0x06, 0x01, 0x00, 0x04, 0x0b, 0x08, 0x00, 0x09, 0x00, 0x00, 0x00
        /*0020*/ 	.byte	0x00, 0x00, 0x00, 0x00


//--------------------- .nv.info.mul_wide         --------------------------
	.section	.nv.info.mul_wide,"",@"SHT_CUDA_INFO"
	.sectionflags	@""
	.align	4


	//----- nvinfo : EIATTR_CUDA_API_VERSION
	.align		4
        /*0000*/ 	.byte	0x04, 0x37
        /*0002*/ 	.short	(.L_7 - .L_6)
.L_6:
        /*0004*/ 	.word	0x00000082


	//----- nvinfo : EIATTR_KPARAM_INFO
	.align		4
.L_7:
        /*0008*/ 	.byte	0x04, 0x17
        /*000a*/ 	.short	(.L_9 - .L_8)
.L_8:
        /*000c*/ 	.word	0x00000000
        /*0010*/ 	.short	0x0001
        /*0012*/ 	.short	0x0008
        /*0014*/ 	.byte	0x00, 0xf0, 0x21, 0x00


	//----- nvinfo : EIATTR_KPARAM_INFO
	.align		4
.L_9:
        /*0018*/ 	.byte	0x04, 0x17
        /*001a*/ 	.short	(.L_11 - .L_10)
.L_10:
        /*001c*/ 	.word	0x00000000
        /*0020*/ 	.short	0x0000
        /*0022*/ 	.short	0x0000
        /*0024*/ 	.byte	0x00, 0xf0, 0x21, 0x00


	//----- nvinfo : EIATTR_SPARSE_MMA_MASK
	.align		4
.L_11:
        /*0028*/ 	.byte	0x03, 0x50
        /*002a*/ 	.short	0x0000


	//----- nvinfo : EIATTR_MAXREG_COUNT
	.align		4
        /*002c*/ 	.byte	0x03, 0x1b
        /*002e*/ 	.short	0x00ff


	//----- nvinfo : EIATTR_MERCURY_ISA_VERSION
	.align		4
        /*0030*/ 	.byte	0x03, 0x5f
        /*0032*/ 	.short	0x0101


	//----- nvinfo : EIATTR_VRC_CTA_INIT_COUNT
	.align		4
        /*0034*/ 	.byte	0x02, 0x4a
	.zero		1
	.zero		1


	//----- nvinfo : EIATTR_EXIT_INSTR_OFFSETS
	.align		4
        /*0038*/ 	.byte	0x04, 0x1c
        /*003a*/ 	.short	(.L_13 - .L_12)


	//   ....[0]....
.L_12:
        /*003c*/ 	.word	0x00000080


	//----- nvinfo : EIATTR_CBANK_PARAM_SIZE
	.align		4
.L_13:
        /*0040*/ 	.byte	0x03, 0x19
        /*0042*/ 	.short	0x0010


	//----- nvinfo : EIATTR_PARAM_CBANK
	.align		4
        /*0044*/ 	.byte	0x04, 0x0a
        /*0046*/ 	.short	(.L_15 - .L_14)
	.align		4
.L_14:
        /*0048*/ 	.word	index@(.nv.constant0.mul_wide)
        /*004c*/ 	.short	0x0380
        /*004e*/ 	.short	0x0010


	//----- nvinfo : EIATTR_SW_WAR
	.align		4
.L_15:
        /*0050*/ 	.byte	0x04, 0x36
        /*0052*/ 	.short	(.L_17 - .L_16)
.L_16:
        /*0054*/ 	.word	0x00000008
.L_17:


//--------------------- .nv.callgraph             --------------------------
	.section	.nv.callgraph,"",@"SHT_CUDA_CALLGRAPH"
	.align	4
	.sectionentsize	8
	.align		4
        /*0000*/ 	.word	0x00000000
	.align		4
        /*0004*/ 	.word	0xffffffff
	.align		4
        /*0008*/ 	.word	0x00000000
	.align		4
        /*000c*/ 	.word	0xfffffffe
	.align		4
        /*0010*/ 	.word	0x00000000
	.align		4
        /*0014*/ 	.word	0xfffffffd
	.align		4
        /*0018*/ 	.word	0x00000000
	.align		4
        /*001c*/ 	.word	0xfffffffc


//--------------------- .text.mul_wide            --------------------------
	.section	.text.mul_wide,"ax",@progbits
	.align	128
        .global         mul_wide
        .type           mul_wide,@function
        .size           mul_wide,(.L_x_1 - mul_wide)
        .other          mul_wide,@"STO_CUDA_ENTRY STV_DEFAULT"
mul_wide:
.text.mul_wide:
[----:B------:R-:W-:Y:S08]  /*0000*/  LDC R1, c[0x0][0x37c] ;  /* 0x0000df00ff017b82 */ /* 0x000ff00000000800 */
[----:B------:R-:W0:Y:S01]  /*0010*/  LDC.64 R2, c[0x0][0x380] ;  /* 0x0000e000ff027b82 */ /* 0x000e220000000a00 */
[----:B------:R-:W0:Y:S02]  /*0020*/  LDCU.64 UR4, c[0x0][0x358] ;  /* 0x00006b00ff0477ac */ /* 0x000e240008000a00 */
[----:B0-----:R-:W2:Y:S04]  /*0030*/  LDG.E R4, desc[UR4][R2.64] ;  /* 0x0000000402047981 */ /* 0x001ea8000c1e1900 */
[----:B------:R-:W2:Y:S01]  /*0040*/  LDG.E R5, desc[UR4][R2.64+0x4] ;  /* 0x0000040402057981 */ /* 0x000ea2000c1e1900 */
[----:B------:R-:W0:Y:S01]  /*0050*/  LDC.64 R6, c[0x0][0x388] ;  /* 0x0000e200ff067b82 */ /* 0x000e220000000a00 */
[----:B--2---:R-:W-:-:S05]  /*0060*/  IMAD.WIDE R4, R4, R5, RZ ;  /* 0x0000000504047225 */ /* 0x004fca00078e02ff */
[----:B0-----:R-:W-:Y:S01]  /*0070*/  ST.E.64 desc[UR4][R6.64], R4 ;  /* 0x0000000406007985 */ /* 0x001fe2000c101b04 */
[----:B------:R-:W-:Y:S05]  /*0080*/  EXIT ;  /* 0x000000000000794d */ /* 0x000fea0003800000 */
.L_x_0:
[----:B------:R-:W-:-:S00]  /*0090*/  BRA `(.L_x_0) ;  /* 0xfffffffc00fc7947 */ /* 0x000fc0000383ffff */
[----:B------:R-:W-:-:S00]  /*00a0*/  NOP ;  /* 0x0000000000007918 */ /* 0x000fc00000000000 */
        /* <DEDUP_REMOVED lines=13> */
.L_x_1:


//--------------------- .nv.shared.reserved.0     --------------------------
	.section	.nv.shared.reserved.0,"aw",@nobits
	.weak		__nv_reservedSMEM_offset_0_alias
	.size		__nv_reservedSMEM_offset_0_alias, 0, 64
	.other		__nv_reservedSMEM_offset_0_alias,@"STO_CUDA_RESERVED_SHARED STV_DEFAULT"
__nv_reservedSMEM_offset_0_alias:
	.zero		0
	.zero		64


//--------------------- .nv.constant0.mul_wide    --------------------------
	.section	.nv.constant0.mul_wide,"a",@progbits
	.sectionflags	@""
	.align	4
.nv.constant0.mul_wide:
	.zero		912


//--------------------- SYMBOLS --------------------------

	.type		.nv.reservedSmem.offset0,@object
	.size		.nv.reservedSmem.offset0,0x4
